//
// Generated by NVIDIA NVVM Compiler
//
// Compiler Build ID: CL-36424714
// Cuda compilation tools, release 13.0, V13.0.88
// Based on NVVM 20.0.0
//

.version 9.0
.target sm_100
.address_size 64

	// .globl	_Z4scanPiS_S_i
// _ZZ4scanPiS_S_iE4smem has been demoted

.visible .entry _Z4scanPiS_S_i(
	.param .u64 .ptr .align 1 _Z4scanPiS_S_i_param_0,
	.param .u64 .ptr .align 1 _Z4scanPiS_S_i_param_1,
	.param .u64 .ptr .align 1 _Z4scanPiS_S_i_param_2,
	.param .u32 _Z4scanPiS_S_i_param_3
)
{
	.reg .pred 	%p<6>;
	.reg .b32 	%r<23>;
	.reg .b64 	%rd<13>;
	// demoted variable
	.shared .align 4 .b8 _ZZ4scanPiS_S_iE4smem[16];
	ld.param.u64 	%rd3, [_Z4scanPiS_S_i_param_0];
	ld.param.u64 	%rd1, [_Z4scanPiS_S_i_param_1];
	ld.param.u64 	%rd2, [_Z4scanPiS_S_i_param_2];
	cvta.to.global.u64 	%rd4, %rd3;
	mov.u32 	%r1, %tid.x;
	mov.u32 	%r2, %ctaid.x;
	mov.u32 	%r3, %ntid.x;
	mad.lo.s32 	%r4, %r2, %r3, %r1;
	mul.wide.u32 	%rd5, %r4, 4;
	add.s64 	%rd6, %rd4, %rd5;
	ld.global.u32 	%r12, [%rd6];
	shl.b32 	%r13, %r1, 2;
	mov.u32 	%r14, _ZZ4scanPiS_S_iE4smem;
	add.s32 	%r5, %r14, %r13;
	st.shared.u32 	[%r5], %r12;
	bar.sync 	0;
	setp.eq.s32 	%p1, %r1, 0;
	mov.b32 	%r21, 0;
	@%p1 bra 	$L__BB0_2;
	ld.shared.u32 	%r21, [%r5+-4];
$L__BB0_2:
	setp.eq.s32 	%p2, %r1, 0;
	bar.sync 	0;
	@%p2 bra 	$L__BB0_4;
	ld.shared.u32 	%r15, [%r5];
	add.s32 	%r16, %r15, %r21;
	st.shared.u32 	[%r5], %r16;
$L__BB0_4:
	bar.sync 	0;
	setp.lt.u32 	%p3, %r1, 2;
	mov.b32 	%r22, 0;
	@%p3 bra 	$L__BB0_6;
	ld.shared.u32 	%r22, [%r5+-8];
$L__BB0_6:
	setp.lt.u32 	%p4, %r1, 2;
	bar.sync 	0;
	@%p4 bra 	$L__BB0_8;
	ld.shared.u32 	%r18, [%r5];
	add.s32 	%r19, %r18, %r22;
	st.shared.u32 	[%r5], %r19;
$L__BB0_8:
	bar.sync 	0;
	ld.shared.u32 	%r10, [%r5];
	cvta.to.global.u64 	%rd7, %rd1;
	add.s64 	%rd9, %rd7, %rd5;
	st.global.u32 	[%rd9], %r10;
	add.s32 	%r20, %r3, -1;
	setp.ne.s32 	%p5, %r1, %r20;
	@%p5 bra 	$L__BB0_10;
	cvta.to.global.u64 	%rd10, %rd2;
	mul.wide.u32 	%rd11, %r2, 4;
	add.s64 	%rd12, %rd10, %rd11;
	st.global.u32 	[%rd12], %r10;
$L__BB0_10:
	ret;

}


// ===== COMPILED SASS (sm_100) =====

	.target	sm_100

	.elftype	@"ET_EXEC"


//--------------------- .note.nv.tkinfo           --------------------------
	.section	.note.nv.tkinfo,"",@"SHT_NOTE"
	.sectionflags	@"SHF_NOTE_NV_TKINFO"
	.tkinfo
        /*0018*/ 	.word	0x00000002
        /*0030*/ 	.string	""
        /*0030*/ 	.string	"ptxas"
        /*0030*/ 	.string	"Cuda compilation tools, release 13.0, V13.0.88"
        /*0030*/ 	.string	"Build cuda_13.0.r13.0/compiler.36424714_0"
        /*0030*/ 	.string	"-arch sm_100 -m 64 "



//--------------------- .note.nv.cuinfo           --------------------------
	.section	.note.nv.cuinfo,"",@"SHT_NOTE"
	.sectionflags	@"SHF_NOTE_NV_CUINFO"
        /*0018*/ 	.short	0x0002
        /*001a*/ 	.short	0x0064
        /*001c*/ 	.short	0x0082
	.zero		2


//--------------------- .nv.info                  --------------------------
	.section	.nv.info,"",@"SHT_CUDA_INFO"
	.align	4


	//----- nvinfo : EIATTR_REGCOUNT
	.align		4
        /*0000*/ 	.byte	0x04, 0x2f
        /*0002*/ 	.short	(.L_1 - .L_0)
	.align		4
.L_0:
        /*0004*/ 	.word	index@(_Z4scanPiS_S_i)
        /*0008*/ 	.word	0x0000000e


	//----- nvinfo : EIATTR_FRAME_SIZE
	.align		4
.L_1:
        /*000c*/ 	.byte	0x04, 0x11
        /*000e*/ 	.short	(.L_3 - .L_2)
	.align		4
.L_2:
        /*0010*/ 	.word	index@(_Z4scanPiS_S_i)
        /*0014*/ 	.word	0x00000000


	//----- nvinfo : EIATTR_MIN_STACK_SIZE
	.align		4
.L_3:
        /*0018*/ 	.byte	0x04, 0x12
        /*001a*/ 	.short	(.L_5 - .L_4)
	.align		4
.L_4:
        /*001c*/ 	.word	index@(_Z4scanPiS_S_i)
        /*0020*/ 	.word	0x00000000
.L_5:


//--------------------- .nv.compat                --------------------------
	.section	.nv.compat,"",@"SHT_CUDA_COMPAT_INFO"
	.align	4
        /*0000*/ 	.byte	0x02, 0x09, 0x00, 0x00, 0x02, 0x02, 0x01, 0x00, 0x02, 0x05, 0x05, 0x00, 0x03, 0x07, 0x01, 0x01
        /*0010*/ 	.byte	0x02, 0x03, 0x00, 0x00, 0x02, 0x06, 0x01, 0x00, 0x04, 0x0b, 0x08, 0x00, 0x09, 0x00, 0x00, 0x00
        /*0020*/ 	.byte	0x00, 0x00, 0x00, 0x00


//--------------------- .nv.info._Z4scanPiS_S_i   --------------------------
	.section	.nv.info._Z4scanPiS_S_i,"",@"SHT_CUDA_INFO"
	.sectionflags	@""
	.align	4


	//----- nvinfo : EIATTR_CUDA_API_VERSION
	.align		4
        /*0000*/ 	.byte	0x04, 0x37
        /*0002*/ 	.short	(.L_7 - .L_6)
.L_6:
        /*0004*/ 	.word	0x00000082


	//----- nvinfo : EIATTR_KPARAM_INFO
	.align		4
.L_7:
        /*0008*/ 	.byte	0x04, 0x17
        /*000a*/ 	.short	(.L_9 - .L_8)
.L_8:
        /*000c*/ 	.word	0x00000000
        /*0010*/ 	.short	0x0003
        /*0012*/ 	.short	0x0018
        /*0014*/ 	.byte	0x00, 0xf0, 0x11, 0x00


	//----- nvinfo : EIATTR_KPARAM_INFO
	.align		4
.L_9:
        /*0018*/ 	.byte	0x04, 0x17
        /*001a*/ 	.short	(.L_11 - .L_10)
.L_10:
        /*001c*/ 	.word	0x00000000
        /*0020*/ 	.short	0x0002
        /*0022*/ 	.short	0x0010
        /*0024*/ 	.byte	0x00, 0xf5, 0x21, 0x00


	//----- nvinfo : EIATTR_KPARAM_INFO
	.align		4
.L_11:
        /*0028*/ 	.byte	0x04, 0x17
        /*002a*/ 	.short	(.L_13 - .L_12)
.L_12:
        /*002c*/ 	.word	0x00000000
        /*0030*/ 	.short	0x0001
        /*0032*/ 	.short	0x0008
        /*0034*/ 	.byte	0x00, 0xf5, 0x21, 0x00


	//----- nvinfo : EIATTR_KPARAM_INFO
	.align		4
.L_13:
        /*0038*/ 	.byte	0x04, 0x17
        /*003a*/ 	.short	(.L_15 - .L_14)
.L_14:
        /*003c*/ 	.word	0x00000000
        /*0040*/ 	.short	0x0000
        /*0042*/ 	.short	0x0000
        /*0044*/ 	.byte	0x00, 0xf5, 0x21, 0x00


	//----- nvinfo : EIATTR_SPARSE_MMA_MASK
	.align		4
.L_15:
        /*0048*/ 	.byte	0x03, 0x50
        /*004a*/ 	.short	0x0000


	//----- nvinfo : EIATTR_MAXREG_COUNT
	.align		4
        /*004c*/ 	.byte	0x03, 0x1b
        /*004e*/ 	.short	0x00ff


	//----- nvinfo : EIATTR_NUM_BARRIERS
	.align		4
        /*0050*/ 	.byte	0x02, 0x4c
        /*0052*/ 	.byte	0x01
	.zero		1


	//----- nvinfo : EIATTR_MERCURY_ISA_VERSION
	.align		4
        /*0054*/ 	.byte	0x03, 0x5f
        /*0056*/ 	.short	0x0101


	//----- nvinfo : EIATTR_VRC_CTA_INIT_COUNT
	.align		4
        /*0058*/ 	.byte	0x02, 0x4a
	.zero		1
	.zero		1


	//----- nvinfo : EIATTR_EXIT_INSTR_OFFSETS
	.align		4
        /*005c*/ 	.byte	0x04, 0x1c
        /*005e*/ 	.short	(.L_17 - .L_16)


	//   ....[0]....
.L_16:
        /*0060*/ 	.word	0x00000250


	//   ....[1]....
        /*0064*/ 	.word	0x00000290


	//----- nvinfo : EIATTR_CBANK_PARAM_SIZE
	.align		4
.L_17:
        /*0068*/ 	.byte	0x03, 0x19
        /*006a*/ 	.short	0x001c


	//----- nvinfo : EIATTR_PARAM_CBANK
	.align		4
        /*006c*/ 	.byte	0x04, 0x0a
        /*006e*/ 	.short	(.L_19 - .L_18)
	.align		4
.L_18:
        /*0070*/ 	.word	index@(.nv.constant0._Z4scanPiS_S_i)
        /*0074*/ 	.short	0x0380
        /*0076*/ 	.short	0x001c


	//----- nvinfo : EIATTR_SW_WAR
	.align		4
.L_19:
        /*0078*/ 	.byte	0x04, 0x36
        /*007a*/ 	.short	(.L_21 - .L_20)
.L_20:
        /*007c*/ 	.word	0x00000008
.L_21:


//--------------------- .nv.callgraph             --------------------------
	.section	.nv.callgraph,"",@"SHT_CUDA_CALLGRAPH"
	.align	4
	.sectionentsize	8
	.align		4
        /*0000*/ 	.word	0x00000000
	.align		4
        /*0004*/ 	.word	0xffffffff
	.align		4
        /*0008*/ 	.word	0x00000000
	.align		4
        /*000c*/ 	.word	0xfffffffe
	.align		4
        /*0010*/ 	.word	0x00000000
	.align		4
        /*0014*/ 	.word	0xfffffffd
	.align		4
        /*0018*/ 	.word	0x00000000
	.align		4
        /*001c*/ 	.word	0xfffffffc


//--------------------- .text._Z4scanPiS_S_i      --------------------------
	.section	.text._Z4scanPiS_S_i,"ax",@progbits
	.align	128
        .global         _Z4scanPiS_S_i
        .type           _Z4scanPiS_S_i,@function
        .size           _Z4scanPiS_S_i,(.L_x_1 - _Z4scanPiS_S_i)
        .other          _Z4scanPiS_S_i,@"STO_CUDA_ENTRY STV_DEFAULT"
_Z4scanPiS_S_i:
.text._Z4scanPiS_S_i:
[----:B------:R-:W-:Y:S01]  /*0000*/  LDC R1, c[0x0][0x37c] ;  /* 0x0000df00ff017b82 */ /* 0x000fe20000000800 */
[----:B------:R-:W0:Y:S07]  /*0010*/  S2R R6, SR_TID.X ;  /* 0x0000000000067919 */ /* 0x000e2e0000002100 */
[----:B------:R-:W1:Y:S01]  /*0020*/  LDC.64 R2, c[0x0][0x380] ;  /* 0x0000e000ff027b82 */ /* 0x000e620000000a00 */
[----:B------:R-:W0:Y:S01]  /*0030*/  LDCU UR6, c[0x0][0x360] ;  /* 0x00006c00ff0677ac */ /* 0x000e220008000800 */
[----:B------:R-:W0:Y:S01]  /*0040*/  S2R R11, SR_CTAID.X ;  /* 0x00000000000b7919 */ /* 0x000e220000002500 */
[----:B------:R-:W2:Y:S01]  /*0050*/  LDCU.64 UR8, c[0x0][0x358] ;  /* 0x00006b00ff0877ac */ /* 0x000ea20008000a00 */
[----:B0-----:R-:W-:-:S04]  /*0060*/  IMAD R5, R11, UR6, R6 ;  /* 0x000000060b057c24 */ /* 0x001fc8000f8e0206 */
[----:B-1----:R-:W-:-:S06]  /*0070*/  IMAD.WIDE.U32 R2, R5, 0x4, R2 ;  /* 0x0000000405027825 */ /* 0x002fcc00078e0002 */
[----:B--2---:R-:W2:Y:S01]  /*0080*/  LDG.E R2, desc[UR8][R2.64] ;  /* 0x0000000802027981 */ /* 0x004ea2000c1e1900 */
[----:B------:R-:W0:Y:S01]  /*0090*/  S2UR UR5, SR_CgaCtaId ;  /* 0x00000000000579c3 */ /* 0x000e220000008800 */
[----:B------:R-:W-:Y:S01]  /*00a0*/  UMOV UR4, 0x400 ;  /* 0x0000040000047882 */ /* 0x000fe20000000000 */
[C---:B------:R-:W-:Y:S01]  /*00b0*/  ISETP.NE.AND P0, PT, R6.reuse, RZ, PT ;  /* 0x000000ff0600720c */ /* 0x040fe20003f05270 */
[----:B------:R-:W-:Y:S01]  /*00c0*/  IMAD.MOV.U32 R0, RZ, RZ, RZ ;  /* 0x000000ffff007224 */ /* 0x000fe200078e00ff */
[----:B------:R-:W-:Y:S01]  /*00d0*/  ISETP.GE.U32.AND P1, PT, R6, 0x2, PT ;  /* 0x000000020600780c */ /* 0x000fe20003f26070 */
[----:B0-----:R-:W-:-:S06]  /*00e0*/  ULEA UR4, UR5, UR4, 0x18 ;  /* 0x0000000405047291 */ /* 0x001fcc000f8ec0ff */
[----:B------:R-:W-:Y:S01]  /*00f0*/  LEA R7, R6, UR4, 0x2 ;  /* 0x0000000406077c11 */ /* 0x000fe2000f8e10ff */
[----:B------:R-:W-:-:S04]  /*0100*/  UIADD3 UR4, UPT, UPT, UR6, -0x1, URZ ;  /* 0xffffffff06047890 */ /* 0x000fc8000fffe0ff */
[----:B--2---:R-:W-:Y:S01]  /*0110*/  STS [R7], R2 ;  /* 0x0000000207007388 */ /* 0x004fe20000000800 */
[----:B------:R-:W-:Y:S06]  /*0120*/  BAR.SYNC.DEFER_BLOCKING 0x0 ;  /* 0x0000000000007b1d */ /* 0x000fec0000010000 */
[----:B------:R-:W-:Y:S02]  /*0130*/  @P0 LDS R0, [R7+-0x4] ;  /* 0xfffffc0007000984 */ /* 0x000fe40000000800 */
[----:B------:R-:W-:Y:S06]  /*0140*/  BAR.SYNC.DEFER_BLOCKING 0x0 ;  /* 0x0000000000007b1d */ /* 0x000fec0000010000 */
[----:B------:R-:W0:Y:S02]  /*0150*/  @P0 LDS R3, [R7] ;  /* 0x0000000007030984 */ /* 0x000e240000000800 */
[----:B0-----:R-:W-:-:S02]  /*0160*/  @P0 IMAD.IADD R0, R3, 0x1, R0 ;  /* 0x0000000103000824 */ /* 0x001fc400078e0200 */
[----:B------:R-:W-:-:S03]  /*0170*/  HFMA2 R3, -RZ, RZ, 0, 0 ;  /* 0x00000000ff037431 */ /* 0x000fc600000001ff */
[----:B------:R-:W-:Y:S01]  /*0180*/  @P0 STS [R7], R0 ;  /* 0x0000000007000388 */ /* 0x000fe20000000800 */
[----:B------:R-:W-:Y:S01]  /*0190*/  BAR.SYNC.DEFER_BLOCKING 0x0 ;  /* 0x0000000000007b1d */ /* 0x000fe20000010000 */
[----:B------:R-:W-:-:S05]  /*01a0*/  ISETP.NE.AND P0, PT, R6, UR4, PT ;  /* 0x0000000406007c0c */ /* 0x000fca000bf05270 */
[----:B------:R-:W-:Y:S02]  /*01b0*/  @P1 LDS R3, [R7+-0x8] ;  /* 0xfffff80007031984 */ /* 0x000fe40000000800 */
[----:B------:R-:W-:Y:S06]  /*01c0*/  BAR.SYNC.DEFER_BLOCKING 0x0 ;  /* 0x0000000000007b1d */ /* 0x000fec0000010000 */
[----:B------:R-:W0:Y:S02]  /*01d0*/  @P1 LDS R2, [R7] ;  /* 0x0000000007021984 */ /* 0x000e240000000800 */
[----:B0-----:R-:W-:-:S02]  /*01e0*/  @P1 IADD3 R4, PT, PT, R2, R3, RZ ;  /* 0x0000000302041210 */ /* 0x001fc40007ffe0ff */
[----:B------:R-:W0:Y:S03]  /*01f0*/  LDC.64 R2, c[0x0][0x388] ;  /* 0x0000e200ff027b82 */ /* 0x000e260000000a00 */
[----:B------:R-:W-:Y:S05]  /*0200*/  @P1 STS [R7], R4 ;  /* 0x0000000407001388 */ /* 0x000fea0000000800 */
[----:B------:R-:W-:Y:S01]  /*0210*/  BAR.SYNC.DEFER_BLOCKING 0x0 ;  /* 0x0000000000007b1d */ /* 0x000fe20000010000 */
[----:B0-----:R-:W-:-:S05]  /*0220*/  IMAD.WIDE.U32 R2, R5, 0x4, R2 ;  /* 0x0000000405027825 */ /* 0x001fca00078e0002 */
[----:B------:R-:W0:Y:S04]  /*0230*/  LDS R9, [R7] ;  /* 0x0000000007097984 */ /* 0x000e280000000800 */
[----:B0-----:R0:W-:Y:S01]  /*0240*/  STG.E desc[UR8][R2.64], R9 ;  /* 0x0000000902007986 */ /* 0x0011e2000c101908 */
[----:B------:R-:W-:Y:S05]  /*0250*/  @P0 EXIT ;  /* 0x000000000000094d */ /* 0x000fea0003800000 */
[----:B0-----:R-:W0:Y:S02]  /*0260*/  LDC.64 R2, c[0x0][0x390] ;  /* 0x0000e400ff027b82 */ /* 0x001e240000000a00 */
[----:B0-----:R-:W-:-:S05]  /*0270*/  IMAD.WIDE.U32 R2, R11, 0x4, R2 ;  /* 0x000000040b027825 */ /* 0x001fca00078e0002 */
[----:B------:R-:W-:Y:S01]  /*0280*/  STG.E desc[UR8][R2.64], R9 ;  /* 0x0000000902007986 */ /* 0x000fe2000c101908 */
[----:B------:R-:W-:Y:S05]  /*0290*/  EXIT ;  /* 0x000000000000794d */ /* 0x000fea0003800000 */
.L_x_0:
[----:B------:R-:W-:-:S00]  /*02a0*/  BRA `(.L_x_0) ;  /* 0xfffffffc00fc7947 */ /* 0x000fc0000383ffff */
[----:B------:R-:W-:-:S00]  /*02b0*/  NOP ;  /* 0x0000000000007918 */ /* 0x000fc00000000000 */
        /* <DEDUP_REMOVED lines=12> */
.L_x_1:


//--------------------- .nv.shared._Z4scanPiS_S_i --------------------------
	.section	.nv.shared._Z4scanPiS_S_i,"aw",@nobits
	.sectionflags	@""
	.align	4
.nv.shared._Z4scanPiS_S_i:
	.zero		1040


//--------------------- .nv.shared.reserved.0     --------------------------
	.section	.nv.shared.reserved.0,"aw",@nobits
	.weak		__nv_reservedSMEM_offset_0_alias
	.size		__nv_reservedSMEM_offset_0_alias, 0, 64
	.other		__nv_reservedSMEM_offset_0_alias,@"STO_CUDA_RESERVED_SHARED STV_DEFAULT"
__nv_reservedSMEM_offset_0_alias:
	.zero		0
	.zero		64


//--------------------- .nv.constant0._Z4scanPiS_S_i --------------------------
	.section	.nv.constant0._Z4scanPiS_S_i,"a",@progbits
	.sectionflags	@""
	.align	4
.nv.constant0._Z4scanPiS_S_i:
	.zero		924


//--------------------- SYMBOLS --------------------------

	.type		.nv.reservedSmem.offset0,@object
	.size		.nv.reservedSmem.offset0,0x4
	.type		.nv.reservedSmem.cap,@object
	.size		.nv.reservedSmem.cap,0x4
